//
// Generated by NVIDIA NVVM Compiler
//
// Compiler Build ID: CL-36424714
// Cuda compilation tools, release 13.0, V13.0.88
// Based on NVVM 20.0.0
//

.version 9.0
.target sm_100
.address_size 64

	// .globl	_Z6kernelv

.visible .entry _Z6kernelv()
{


	ret;

}
	// .globl	_Z3addiiPi
.visible .entry _Z3addiiPi(
	.param .u32 _Z3addiiPi_param_0,
	.param .u32 _Z3addiiPi_param_1,
	.param .u64 .ptr .align 1 _Z3addiiPi_param_2
)
{
	.reg .b32 	%r<4>;
	.reg .b64 	%rd<3>;

	ld.param.u32 	%r1, [_Z3addiiPi_param_0];
	ld.param.u32 	%r2, [_Z3addiiPi_param_1];
	ld.param.u64 	%rd1, [_Z3addiiPi_param_2];
	cvta.to.global.u64 	%rd2, %rd1;
	add.s32 	%r3, %r2, %r1;
	st.global.u32 	[%rd2], %r3;
	ret;

}


// ===== COMPILED SASS (sm_100) =====

	.target	sm_100

	.elftype	@"ET_EXEC"


//--------------------- .note.nv.tkinfo           --------------------------
	.section	.note.nv.tkinfo,"",@"SHT_NOTE"
	.sectionflags	@"SHF_NOTE_NV_TKINFO"
	.tkinfo
        /*0018*/ 	.word	0x00000002
        /*0030*/ 	.string	""
        /*0030*/ 	.string	"ptxas"
        /*0030*/ 	.string	"Cuda compilation tools, release 13.0, V13.0.88"
        /*0030*/ 	.string	"Build cuda_13.0.r13.0/compiler.36424714_0"
        /*0030*/ 	.string	"-arch sm_100 -m 64 "



//--------------------- .note.nv.cuinfo           --------------------------
	.section	.note.nv.cuinfo,"",@"SHT_NOTE"
	.sectionflags	@"SHF_NOTE_NV_CUINFO"
        /*0018*/ 	.short	0x0002
        /*001a*/ 	.short	0x0064
        /*001c*/ 	.short	0x0082
	.zero		2


//--------------------- .nv.info                  --------------------------
	.section	.nv.info,"",@"SHT_CUDA_INFO"
	.align	4


	//----- nvinfo : EIATTR_REGCOUNT
	.align		4
        /*0000*/ 	.byte	0x04, 0x2f
        /*0002*/ 	.short	(.L_1 - .L_0)
	.align		4
.L_0:
        /*0004*/ 	.word	index@(_Z6kernelv)
        /*0008*/ 	.word	0x00000004


	//----- nvinfo : EIATTR_FRAME_SIZE
	.align		4
.L_1:
        /*000c*/ 	.byte	0x04, 0x11
        /*000e*/ 	.short	(.L_3 - .L_2)
	.align		4
.L_2:
        /*0010*/ 	.word	index@(_Z6kernelv)
        /*0014*/ 	.word	0x00000000


	//----- nvinfo : EIATTR_REGCOUNT
	.align		4
.L_3:
        /*0018*/ 	.byte	0x04, 0x2f
        /*001a*/ 	.short	(.L_5 - .L_4)
	.align		4
.L_4:
        /*001c*/ 	.word	index@(_Z3addiiPi)
        /*0020*/ 	.word	0x00000008


	//----- nvinfo : EIATTR_FRAME_SIZE
	.align		4
.L_5:
        /*0024*/ 	.byte	0x04, 0x11
        /*0026*/ 	.short	(.L_7 - .L_6)
	.align		4
.L_6:
        /*0028*/ 	.word	index@(_Z3addiiPi)
        /*002c*/ 	.word	0x00000000


	//----- nvinfo : EIATTR_MIN_STACK_SIZE
	.align		4
.L_7:
        /*0030*/ 	.byte	0x04, 0x12
        /*0032*/ 	.short	(.L_9 - .L_8)
	.align		4
.L_8:
        /*0034*/ 	.word	index@(_Z3addiiPi)
        /*0038*/ 	.word	0x00000000


	//----- nvinfo : EIATTR_MIN_STACK_SIZE
	.align		4
.L_9:
        /*003c*/ 	.byte	0x04, 0x12
        /*003e*/ 	.short	(.L_11 - .L_10)
	.align		4
.L_10:
        /*0040*/ 	.word	index@(_Z6kernelv)
        /*0044*/ 	.word	0x00000000
.L_11:


//--------------------- .nv.compat                --------------------------
	.section	.nv.compat,"",@"SHT_CUDA_COMPAT_INFO"
	.align	4
        /*0000*/ 	.byte	0x02, 0x09, 0x00, 0x00, 0x02, 0x02, 0x01, 0x00, 0x02, 0x05, 0x05, 0x00, 0x03, 0x07, 0x01, 0x01
        /*0010*/ 	.byte	0x02, 0x03, 0x00, 0x00, 0x02, 0x06, 0x01, 0x00, 0x04, 0x0b, 0x08, 0x00, 0x09, 0x00, 0x00, 0x00
        /*0020*/ 	.byte	0x00, 0x00, 0x00, 0x00


//--------------------- .nv.info._Z3addiiPi       --------------------------
	.section	.nv.info._Z3addiiPi,"",@"SHT_CUDA_INFO"
	.sectionflags	@""
	.align	4


	//----- nvinfo : EIATTR_CUDA_API_VERSION
	.align		4
        /*0000*/ 	.byte	0x04, 0x37
        /*0002*/ 	.short	(.L_13 - .L_12)
.L_12:
        /*0004*/ 	.word	0x00000082


	//----- nvinfo : EIATTR_KPARAM_INFO
	.align		4
.L_13:
        /*0008*/ 	.byte	0x04, 0x17
        /*000a*/ 	.short	(.L_15 - .L_14)
.L_14:
        /*000c*/ 	.word	0x00000000
        /*0010*/ 	.short	0x0002
        /*0012*/ 	.short	0x0008
        /*0014*/ 	.byte	0x00, 0xf5, 0x21, 0x00


	//----- nvinfo : EIATTR_KPARAM_INFO
	.align		4
.L_15:
        /*0018*/ 	.byte	0x04, 0x17
        /*001a*/ 	.short	(.L_17 - .L_16)
.L_16:
        /*001c*/ 	.word	0x00000000
        /*0020*/ 	.short	0x0001
        /*0022*/ 	.short	0x0004
        /*0024*/ 	.byte	0x00, 0xf0, 0x11, 0x00


	//----- nvinfo : EIATTR_KPARAM_INFO
	.align		4
.L_17:
        /*0028*/ 	.byte	0x04, 0x17
        /*002a*/ 	.short	(.L_19 - .L_18)
.L_18:
        /*002c*/ 	.word	0x00000000
        /*0030*/ 	.short	0x0000
        /*0032*/ 	.short	0x0000
        /*0034*/ 	.byte	0x00, 0xf0, 0x11, 0x00


	//----- nvinfo : EIATTR_SPARSE_MMA_MASK
	.align		4
.L_19:
        /*0038*/ 	.byte	0x03, 0x50
        /*003a*/ 	.short	0x0000


	//----- nvinfo : EIATTR_MAXREG_COUNT
	.align		4
        /*003c*/ 	.byte	0x03, 0x1b
        /*003e*/ 	.short	0x00ff


	//----- nvinfo : EIATTR_MERCURY_ISA_VERSION
	.align		4
        /*0040*/ 	.byte	0x03, 0x5f
        /*0042*/ 	.short	0x0101


	//----- nvinfo : EIATTR_VRC_CTA_INIT_COUNT
	.align		4
        /*0044*/ 	.byte	0x02, 0x4a
	.zero		1
	.zero		1


	//----- nvinfo : EIATTR_EXIT_INSTR_OFFSETS
	.align		4
        /*0048*/ 	.byte	0x04, 0x1c
        /*004a*/ 	.short	(.L_21 - .L_20)


	//   ....[0]....
.L_20:
        /*004c*/ 	.word	0x00000060


	//----- nvinfo : EIATTR_CBANK_PARAM_SIZE
	.align		4
.L_21:
        /*0050*/ 	.byte	0x03, 0x19
        /*0052*/ 	.short	0x0010


	//----- nvinfo : EIATTR_PARAM_CBANK
	.align		4
        /*0054*/ 	.byte	0x04, 0x0a
        /*0056*/ 	.short	(.L_23 - .L_22)
	.align		4
.L_22:
        /*0058*/ 	.word	index@(.nv.constant0._Z3addiiPi)
        /*005c*/ 	.short	0x0380
        /*005e*/ 	.short	0x0010


	//----- nvinfo : EIATTR_SW_WAR
	.align		4
.L_23:
        /*0060*/ 	.byte	0x04, 0x36
        /*0062*/ 	.short	(.L_25 - .L_24)
.L_24:
        /*0064*/ 	.word	0x00000008
.L_25:


//--------------------- .nv.info._Z6kernelv       --------------------------
	.section	.nv.info._Z6kernelv,"",@"SHT_CUDA_INFO"
	.sectionflags	@""
	.align	4


	//----- nvinfo : EIATTR_CUDA_API_VERSION
	.align		4
        /*0000*/ 	.byte	0x04, 0x37
        /*0002*/ 	.short	(.L_27 - .L_26)
.L_26:
        /*0004*/ 	.word	0x00000082


	//----- nvinfo : EIATTR_SPARSE_MMA_MASK
	.align		4
.L_27:
        /*0008*/ 	.byte	0x03, 0x50
        /*000a*/ 	.short	0x0000


	//----- nvinfo : EIATTR_MAXREG_COUNT
	.align		4
        /*000c*/ 	.byte	0x03, 0x1b
        /*000e*/ 	.short	0x00ff


	//----- nvinfo : EIATTR_MERCURY_ISA_VERSION
	.align		4
        /*0010*/ 	.byte	0x03, 0x5f
        /*0012*/ 	.short	0x0101


	//----- nvinfo : EIATTR_VRC_CTA_INIT_COUNT
	.align		4
        /*0014*/ 	.byte	0x02, 0x4a
	.zero		1
	.zero		1


	//----- nvinfo : EIATTR_EXIT_INSTR_OFFSETS
	.align		4
        /*0018*/ 	.byte	0x04, 0x1c
        /*001a*/ 	.short	(.L_29 - .L_28)


	//   ....[0]....
.L_28:
        /*001c*/ 	.word	0x00000010


	//----- nvinfo : EIATTR_SW_WAR
	.align		4
.L_29:
        /*0020*/ 	.byte	0x04, 0x36
        /*0022*/ 	.short	(.L_31 - .L_30)
.L_30:
        /*0024*/ 	.word	0x00000008
.L_31:


//--------------------- .nv.callgraph             --------------------------
	.section	.nv.callgraph,"",@"SHT_CUDA_CALLGRAPH"
	.align	4
	.sectionentsize	8
	.align		4
        /*0000*/ 	.word	0x00000000
	.align		4
        /*0004*/ 	.word	0xffffffff
	.align		4
        /*0008*/ 	.word	0x00000000
	.align		4
        /*000c*/ 	.word	0xfffffffe
	.align		4
        /*0010*/ 	.word	0x00000000
	.align		4
        /*0014*/ 	.word	0xfffffffd
	.align		4
        /*0018*/ 	.word	0x00000000
	.align		4
        /*001c*/ 	.word	0xfffffffc


//--------------------- .text._Z3addiiPi          --------------------------
	.section	.text._Z3addiiPi,"ax",@progbits
	.align	128
        .global         _Z3addiiPi
        .type           _Z3addiiPi,@function
        .size           _Z3addiiPi,(.L_x_2 - _Z3addiiPi)
        .other          _Z3addiiPi,@"STO_CUDA_ENTRY STV_DEFAULT"
_Z3addiiPi:
.text._Z3addiiPi:
[----:B------:R-:W-:Y:S08]  /*0000*/  LDC R1, c[0x0][0x37c] ;  /* 0x0000df00ff017b82 */ /* 0x000ff00000000800 */
[----:B------:R-:W0:Y:S01]  /*0010*/  LDC.64 R4, c[0x0][0x380] ;  /* 0x0000e000ff047b82 */ /* 0x000e220000000a00 */
[----:B------:R-:W1:Y:S07]  /*0020*/  LDCU.64 UR4, c[0x0][0x358] ;  /* 0x00006b00ff0477ac */ /* 0x000e6e0008000a00 */
[----:B------:R-:W1:Y:S01]  /*0030*/  LDC.64 R2, c[0x0][0x388] ;  /* 0x0000e200ff027b82 */ /* 0x000e620000000a00 */
[----:B0-----:R-:W-:-:S05]  /*0040*/  IADD3 R5, PT, PT, R5, R4, RZ ;  /* 0x0000000405057210 */ /* 0x001fca0007ffe0ff */
[----:B-1----:R-:W-:Y:S01]  /*0050*/  STG.E desc[UR4][R2.64], R5 ;  /* 0x0000000502007986 */ /* 0x002fe2000c101904 */
[----:B------:R-:W-:Y:S05]  /*0060*/  EXIT ;  /* 0x000000000000794d */ /* 0x000fea0003800000 */
.L_x_0:
[----:B------:R-:W-:-:S00]  /*0070*/  BRA `(.L_x_0) ;  /* 0xfffffffc00fc7947 */ /* 0x000fc0000383ffff */
[----:B------:R-:W-:-:S00]  /*0080*/  NOP ;  /* 0x0000000000007918 */ /* 0x000fc00000000000 */
[----:B------:R-:W-:-:S00]  /*0090*/  NOP ;  /* 0x0000000000007918 */ /* 0x000fc00000000000 */
[----:B------:R-:W-:-:S00]  /*00a0*/  NOP ;  /* 0x0000000000007918 */ /* 0x000fc00000000000 */
[----:B------:R-:W-:-:S00]  /*00b0*/  NOP ;  /* 0x0000000000007918 */ /* 0x000fc00000000000 */
[----:B------:R-:W-:-:S00]  /*00c0*/  NOP ;  /* 0x0000000000007918 */ /* 0x000fc00000000000 */
[----:B------:R-:W-:-:S00]  /*00d0*/  NOP ;  /* 0x0000000000007918 */ /* 0x000fc00000000000 */
[----:B------:R-:W-:-:S00]  /*00e0*/  NOP ;  /* 0x0000000000007918 */ /* 0x000fc00000000000 */
[----:B------:R-:W-:-:S00]  /*00f0*/  NOP ;  /* 0x0000000000007918 */ /* 0x000fc00000000000 */
.L_x_2:


//--------------------- .text._Z6kernelv          --------------------------
	.section	.text._Z6kernelv,"ax",@progbits
	.align	128
        .global         _Z6kernelv
        .type           _Z6kernelv,@function
        .size           _Z6kernelv,(.L_x_3 - _Z6kernelv)
        .other          _Z6kernelv,@"STO_CUDA_ENTRY STV_DEFAULT"
_Z6kernelv:
.text._Z6kernelv:
[----:B------:R-:W-:Y:S01]  /*0000*/  LDC R1, c[0x0][0x37c] ;  /* 0x0000df00ff017b82 */ /* 0x000fe20000000800 */
[----:B------:R-:W-:Y:S05]  /*0010*/  EXIT ;  /* 0x000000000000794d */ /* 0x000fea0003800000 */
.L_x_1:
        /* <DEDUP_REMOVED lines=14> */
.L_x_3:


//--------------------- .nv.shared.reserved.0     --------------------------
	.section	.nv.shared.reserved.0,"aw",@nobits
	.weak		__nv_reservedSMEM_offset_0_alias
	.size		__nv_reservedSMEM_offset_0_alias, 0, 64
	.other		__nv_reservedSMEM_offset_0_alias,@"STO_CUDA_RESERVED_SHARED STV_DEFAULT"
__nv_reservedSMEM_offset_0_alias:
	.zero		0
	.zero		64


//--------------------- .nv.constant0._Z3addiiPi  --------------------------
	.section	.nv.constant0._Z3addiiPi,"a",@progbits
	.sectionflags	@""
	.align	4
.nv.constant0._Z3addiiPi:
	.zero		912


//--------------------- .nv.constant0._Z6kernelv  --------------------------
	.section	.nv.constant0._Z6kernelv,"a",@progbits
	.sectionflags	@""
	.align	4
.nv.constant0._Z6kernelv:
	.zero		896


//--------------------- SYMBOLS --------------------------

	.type		.nv.reservedSmem.offset0,@object
	.size		.nv.reservedSmem.offset0,0x4
